//
// Generated by NVIDIA NVVM Compiler
//
// Compiler Build ID: CL-36424714
// Cuda compilation tools, release 13.0, V13.0.88
// Based on NVVM 20.0.0
//

.version 9.0
.target sm_100
.address_size 64

	// .globl	_Z16allreduce_kernelPfi
.extern .shared .align 16 .b8 shared_data[];

.visible .entry _Z16allreduce_kernelPfi(
	.param .u64 .ptr .align 1 _Z16allreduce_kernelPfi_param_0,
	.param .u32 _Z16allreduce_kernelPfi_param_1
)
{
	.reg .pred 	%p<6>;
	.reg .b32 	%r<12>;
	.reg .b32 	%f<6>;
	.reg .b64 	%rd<5>;

	ld.param.u64 	%rd2, [_Z16allreduce_kernelPfi_param_0];
	ld.param.u32 	%r5, [_Z16allreduce_kernelPfi_param_1];
	cvta.to.global.u64 	%rd3, %rd2;
	mov.u32 	%r1, %tid.x;
	setp.ge.s32 	%p1, %r1, %r5;
	mul.wide.u32 	%rd4, %r1, 4;
	add.s64 	%rd1, %rd3, %rd4;
	shl.b32 	%r6, %r1, 2;
	mov.u32 	%r7, shared_data;
	add.s32 	%r2, %r7, %r6;
	@%p1 bra 	$L__BB0_2;
	ld.global.f32 	%f1, [%rd1];
	st.shared.f32 	[%r2], %f1;
	bra.uni 	$L__BB0_3;
$L__BB0_2:
	mov.b32 	%r8, 0;
	st.shared.u32 	[%r2], %r8;
$L__BB0_3:
	bar.sync 	0;
	setp.lt.s32 	%p2, %r5, 2;
	@%p2 bra 	$L__BB0_8;
	mov.u32 	%r11, %r5;
$L__BB0_5:
	shr.u32 	%r4, %r11, 1;
	setp.ge.u32 	%p3, %r1, %r4;
	@%p3 bra 	$L__BB0_7;
	shl.b32 	%r9, %r4, 2;
	add.s32 	%r10, %r2, %r9;
	ld.shared.f32 	%f2, [%r10];
	ld.shared.f32 	%f3, [%r2];
	add.f32 	%f4, %f2, %f3;
	st.shared.f32 	[%r2], %f4;
$L__BB0_7:
	bar.sync 	0;
	setp.gt.u32 	%p4, %r11, 3;
	mov.u32 	%r11, %r4;
	@%p4 bra 	$L__BB0_5;
$L__BB0_8:
	setp.ge.s32 	%p5, %r1, %r5;
	@%p5 bra 	$L__BB0_10;
	ld.shared.f32 	%f5, [shared_data];
	st.global.f32 	[%rd1], %f5;
$L__BB0_10:
	ret;

}


// ===== COMPILED SASS (sm_100) =====

	.target	sm_100

	.elftype	@"ET_EXEC"


//--------------------- .note.nv.tkinfo           --------------------------
	.section	.note.nv.tkinfo,"",@"SHT_NOTE"
	.sectionflags	@"SHF_NOTE_NV_TKINFO"
	.tkinfo
        /*0018*/ 	.word	0x00000002
        /*0030*/ 	.string	""
        /*0030*/ 	.string	"ptxas"
        /*0030*/ 	.string	"Cuda compilation tools, release 13.0, V13.0.88"
        /*0030*/ 	.string	"Build cuda_13.0.r13.0/compiler.36424714_0"
        /*0030*/ 	.string	"-arch sm_100 -m 64 "



//--------------------- .note.nv.cuinfo           --------------------------
	.section	.note.nv.cuinfo,"",@"SHT_NOTE"
	.sectionflags	@"SHF_NOTE_NV_CUINFO"
        /*0018*/ 	.short	0x0002
        /*001a*/ 	.short	0x0064
        /*001c*/ 	.short	0x0082
	.zero		2


//--------------------- .nv.info                  --------------------------
	.section	.nv.info,"",@"SHT_CUDA_INFO"
	.align	4


	//----- nvinfo : EIATTR_REGCOUNT
	.align		4
        /*0000*/ 	.byte	0x04, 0x2f
        /*0002*/ 	.short	(.L_1 - .L_0)
	.align		4
.L_0:
        /*0004*/ 	.word	index@(_Z16allreduce_kernelPfi)
        /*0008*/ 	.word	0x0000000c


	//----- nvinfo : EIATTR_FRAME_SIZE
	.align		4
.L_1:
        /*000c*/ 	.byte	0x04, 0x11
        /*000e*/ 	.short	(.L_3 - .L_2)
	.align		4
.L_2:
        /*0010*/ 	.word	index@(_Z16allreduce_kernelPfi)
        /*0014*/ 	.word	0x00000000


	//----- nvinfo : EIATTR_MIN_STACK_SIZE
	.align		4
.L_3:
        /*0018*/ 	.byte	0x04, 0x12
        /*001a*/ 	.short	(.L_5 - .L_4)
	.align		4
.L_4:
        /*001c*/ 	.word	index@(_Z16allreduce_kernelPfi)
        /*0020*/ 	.word	0x00000000
.L_5:


//--------------------- .nv.compat                --------------------------
	.section	.nv.compat,"",@"SHT_CUDA_COMPAT_INFO"
	.align	4
        /*0000*/ 	.byte	0x02, 0x09, 0x00, 0x00, 0x02, 0x02, 0x01, 0x00, 0x02, 0x05, 0x05, 0x00, 0x03, 0x07, 0x01, 0x01
        /*0010*/ 	.byte	0x02, 0x03, 0x00, 0x00, 0x02, 0x06, 0x01, 0x00, 0x04, 0x0b, 0x08, 0x00, 0x09, 0x00, 0x00, 0x00
        /*0020*/ 	.byte	0x00, 0x00, 0x00, 0x00


//--------------------- .nv.info._Z16allreduce_kernelPfi --------------------------
	.section	.nv.info._Z16allreduce_kernelPfi,"",@"SHT_CUDA_INFO"
	.sectionflags	@""
	.align	4


	//----- nvinfo : EIATTR_CUDA_API_VERSION
	.align		4
        /*0000*/ 	.byte	0x04, 0x37
        /*0002*/ 	.short	(.L_7 - .L_6)
.L_6:
        /*0004*/ 	.word	0x00000082


	//----- nvinfo : EIATTR_KPARAM_INFO
	.align		4
.L_7:
        /*0008*/ 	.byte	0x04, 0x17
        /*000a*/ 	.short	(.L_9 - .L_8)
.L_8:
        /*000c*/ 	.word	0x00000000
        /*0010*/ 	.short	0x0001
        /*0012*/ 	.short	0x0008
        /*0014*/ 	.byte	0x00, 0xf0, 0x11, 0x00


	//----- nvinfo : EIATTR_KPARAM_INFO
	.align		4
.L_9:
        /*0018*/ 	.byte	0x04, 0x17
        /*001a*/ 	.short	(.L_11 - .L_10)
.L_10:
        /*001c*/ 	.word	0x00000000
        /*0020*/ 	.short	0x0000
        /*0022*/ 	.short	0x0000
        /*0024*/ 	.byte	0x00, 0xf5, 0x21, 0x00


	//----- nvinfo : EIATTR_SPARSE_MMA_MASK
	.align		4
.L_11:
        /*0028*/ 	.byte	0x03, 0x50
        /*002a*/ 	.short	0x0000


	//----- nvinfo : EIATTR_MAXREG_COUNT
	.align		4
        /*002c*/ 	.byte	0x03, 0x1b
        /*002e*/ 	.short	0x00ff


	//----- nvinfo : EIATTR_NUM_BARRIERS
	.align		4
        /*0030*/ 	.byte	0x02, 0x4c
        /*0032*/ 	.byte	0x01
	.zero		1


	//----- nvinfo : EIATTR_MERCURY_ISA_VERSION
	.align		4
        /*0034*/ 	.byte	0x03, 0x5f
        /*0036*/ 	.short	0x0101


	//----- nvinfo : EIATTR_VRC_CTA_INIT_COUNT
	.align		4
        /*0038*/ 	.byte	0x02, 0x4a
	.zero		1
	.zero		1


	//----- nvinfo : EIATTR_EXIT_INSTR_OFFSETS
	.align		4
        /*003c*/ 	.byte	0x04, 0x1c
        /*003e*/ 	.short	(.L_13 - .L_12)


	//   ....[0]....
.L_12:
        /*0040*/ 	.word	0x00000200


	//   ....[1]....
        /*0044*/ 	.word	0x00000260


	//----- nvinfo : EIATTR_CBANK_PARAM_SIZE
	.align		4
.L_13:
        /*0048*/ 	.byte	0x03, 0x19
        /*004a*/ 	.short	0x000c


	//----- nvinfo : EIATTR_PARAM_CBANK
	.align		4
        /*004c*/ 	.byte	0x04, 0x0a
        /*004e*/ 	.short	(.L_15 - .L_14)
	.align		4
.L_14:
        /*0050*/ 	.word	index@(.nv.constant0._Z16allreduce_kernelPfi)
        /*0054*/ 	.short	0x0380
        /*0056*/ 	.short	0x000c


	//----- nvinfo : EIATTR_SW_WAR
	.align		4
.L_15:
        /*0058*/ 	.byte	0x04, 0x36
        /*005a*/ 	.short	(.L_17 - .L_16)
.L_16:
        /*005c*/ 	.word	0x00000008
.L_17:


//--------------------- .nv.callgraph             --------------------------
	.section	.nv.callgraph,"",@"SHT_CUDA_CALLGRAPH"
	.align	4
	.sectionentsize	8
	.align		4
        /*0000*/ 	.word	0x00000000
	.align		4
        /*0004*/ 	.word	0xffffffff
	.align		4
        /*0008*/ 	.word	0x00000000
	.align		4
        /*000c*/ 	.word	0xfffffffe
	.align		4
        /*0010*/ 	.word	0x00000000
	.align		4
        /*0014*/ 	.word	0xfffffffd
	.align		4
        /*0018*/ 	.word	0x00000000
	.align		4
        /*001c*/ 	.word	0xfffffffc


//--------------------- .text._Z16allreduce_kernelPfi --------------------------
	.section	.text._Z16allreduce_kernelPfi,"ax",@progbits
	.align	128
        .global         _Z16allreduce_kernelPfi
        .type           _Z16allreduce_kernelPfi,@function
        .size           _Z16allreduce_kernelPfi,(.L_x_3 - _Z16allreduce_kernelPfi)
        .other          _Z16allreduce_kernelPfi,@"STO_CUDA_ENTRY STV_DEFAULT"
_Z16allreduce_kernelPfi:
.text._Z16allreduce_kernelPfi:
[----:B------:R-:W-:Y:S01]  /*0000*/  LDC R1, c[0x0][0x37c] ;  /* 0x0000df00ff017b82 */ /* 0x000fe20000000800 */
[----:B------:R-:W0:Y:S01]  /*0010*/  S2R R9, SR_TID.X ;  /* 0x0000000000097919 */ /* 0x000e220000002100 */
[----:B------:R-:W0:Y:S06]  /*0020*/  LDCU UR8, c[0x0][0x388] ;  /* 0x00007100ff0877ac */ /* 0x000e2c0008000800 */
[----:B------:R-:W1:Y:S01]  /*0030*/  LDC.64 R2, c[0x0][0x380] ;  /* 0x0000e000ff027b82 */ /* 0x000e620000000a00 */
[----:B------:R-:W2:Y:S01]  /*0040*/  LDCU.64 UR6, c[0x0][0x358] ;  /* 0x00006b00ff0677ac */ /* 0x000ea20008000a00 */
[C---:B0-----:R-:W-:Y:S01]  /*0050*/  ISETP.GE.AND P0, PT, R9.reuse, UR8, PT ;  /* 0x0000000809007c0c */ /* 0x041fe2000bf06270 */
[----:B-1----:R-:W-:-:S12]  /*0060*/  IMAD.WIDE.U32 R2, R9, 0x4, R2 ;  /* 0x0000000409027825 */ /* 0x002fd800078e0002 */
[----:B--2---:R-:W2:Y:S01]  /*0070*/  @!P0 LDG.E R5, desc[UR6][R2.64] ;  /* 0x0000000602058981 */ /* 0x004ea2000c1e1900 */
[----:B------:R-:W0:Y:S01]  /*0080*/  S2UR UR5, SR_CgaCtaId ;  /* 0x00000000000579c3 */ /* 0x000e220000008800 */
[----:B------:R-:W-:Y:S01]  /*0090*/  UMOV UR4, 0x400 ;  /* 0x0000040000047882 */ /* 0x000fe20000000000 */
[----:B------:R-:W-:Y:S02]  /*00a0*/  UISETP.GE.AND UP0, UPT, UR8, 0x2, UPT ;  /* 0x000000020800788c */ /* 0x000fe4000bf06270 */
[----:B0-----:R-:W-:-:S06]  /*00b0*/  ULEA UR4, UR5, UR4, 0x18 ;  /* 0x0000000405047291 */ /* 0x001fcc000f8ec0ff */
[----:B------:R-:W-:-:S05]  /*00c0*/  LEA R0, R9, UR4, 0x2 ;  /* 0x0000000409007c11 */ /* 0x000fca000f8e10ff */
[----:B--2---:R0:W-:Y:S04]  /*00d0*/  @!P0 STS [R0], R5 ;  /* 0x0000000500008388 */ /* 0x0041e80000000800 */
[----:B------:R0:W-:Y:S01]  /*00e0*/  @P0 STS [R0], RZ ;  /* 0x000000ff00000388 */ /* 0x0001e20000000800 */
[----:B------:R-:W-:Y:S06]  /*00f0*/  BAR.SYNC.DEFER_BLOCKING 0x0 ;  /* 0x0000000000007b1d */ /* 0x000fec0000010000 */
[----:B------:R-:W-:Y:S05]  /*0100*/  BRA.U !UP0, `(.L_x_0) ;  /* 0x0000000108347547 */ /* 0x000fea000b800000 */
[----:B------:R-:W1:Y:S02]  /*0110*/  LDCU UR4, c[0x0][0x388] ;  /* 0x00007100ff0477ac */ /* 0x000e640008000800 */
[----:B-1----:R-:W-:-:S07]  /*0120*/  IMAD.U32 R4, RZ, RZ, UR4 ;  /* 0x00000004ff047e24 */ /* 0x002fce000f8e00ff */
.L_x_1:
[----:B------:R-:W-:-:S04]  /*0130*/  SHF.R.U32.HI R8, RZ, 0x1, R4 ;  /* 0x00000001ff087819 */ /* 0x000fc80000011604 */
[----:B------:R-:W-:-:S13]  /*0140*/  ISETP.GE.U32.AND P0, PT, R9, R8, PT ;  /* 0x000000080900720c */ /* 0x000fda0003f06070 */
[----:B0-----:R-:W-:Y:S01]  /*0150*/  @!P0 IMAD R5, R8, 0x4, R0 ;  /* 0x0000000408058824 */ /* 0x001fe200078e0200 */
[----:B------:R-:W-:Y:S05]  /*0160*/  @!P0 LDS R6, [R0] ;  /* 0x0000000000068984 */ /* 0x000fea0000000800 */
[----:B------:R-:W0:Y:S02]  /*0170*/  @!P0 LDS R5, [R5] ;  /* 0x0000000005058984 */ /* 0x000e240000000800 */
[----:B0-----:R-:W-:-:S05]  /*0180*/  @!P0 FADD R7, R5, R6 ;  /* 0x0000000605078221 */ /* 0x001fca0000000000 */
[----:B------:R1:W-:Y:S01]  /*0190*/  @!P0 STS [R0], R7 ;  /* 0x0000000700008388 */ /* 0x0003e20000000800 */
[----:B------:R-:W-:Y:S01]  /*01a0*/  BAR.SYNC.DEFER_BLOCKING 0x0 ;  /* 0x0000000000007b1d */ /* 0x000fe20000010000 */
[----:B------:R-:W-:Y:S01]  /*01b0*/  ISETP.GT.U32.AND P0, PT, R4, 0x3, PT ;  /* 0x000000030400780c */ /* 0x000fe20003f04070 */
[----:B------:R-:W-:-:S12]  /*01c0*/  IMAD.MOV.U32 R4, RZ, RZ, R8 ;  /* 0x000000ffff047224 */ /* 0x000fd800078e0008 */
[----:B-1----:R-:W-:Y:S05]  /*01d0*/  @P0 BRA `(.L_x_1) ;  /* 0xfffffffc00d40947 */ /* 0x002fea000383ffff */
.L_x_0:
[----:B------:R-:W1:Y:S02]  /*01e0*/  LDCU UR4, c[0x0][0x388] ;  /* 0x00007100ff0477ac */ /* 0x000e640008000800 */
[----:B-1----:R-:W-:-:S13]  /*01f0*/  ISETP.GE.AND P0, PT, R9, UR4, PT ;  /* 0x0000000409007c0c */ /* 0x002fda000bf06270 */
[----:B------:R-:W-:Y:S05]  /*0200*/  @P0 EXIT ;  /* 0x000000000000094d */ /* 0x000fea0003800000 */
[----:B------:R-:W1:Y:S01]  /*0210*/  S2UR UR5, SR_CgaCtaId ;  /* 0x00000000000579c3 */ /* 0x000e620000008800 */
[----:B------:R-:W-:Y:S02]  /*0220*/  UMOV UR4, 0x400 ;  /* 0x0000040000047882 */ /* 0x000fe40000000000 */
[----:B-1----:R-:W-:-:S09]  /*0230*/  ULEA UR4, UR5, UR4, 0x18 ;  /* 0x0000000405047291 */ /* 0x002fd2000f8ec0ff */
[----:B0-----:R-:W0:Y:S04]  /*0240*/  LDS R5, [UR4] ;  /* 0x00000004ff057984 */ /* 0x001e280008000800 */
[----:B0-----:R-:W-:Y:S01]  /*0250*/  STG.E desc[UR6][R2.64], R5 ;  /* 0x0000000502007986 */ /* 0x001fe2000c101906 */
[----:B------:R-:W-:Y:S05]  /*0260*/  EXIT ;  /* 0x000000000000794d */ /* 0x000fea0003800000 */
.L_x_2:
[----:B------:R-:W-:-:S00]  /*0270*/  BRA `(.L_x_2) ;  /* 0xfffffffc00fc7947 */ /* 0x000fc0000383ffff */
[----:B------:R-:W-:-:S00]  /*0280*/  NOP ;  /* 0x0000000000007918 */ /* 0x000fc00000000000 */
[----:B------:R-:W-:-:S00]  /*0290*/  NOP ;  /* 0x0000000000007918 */ /* 0x000fc00000000000 */
[----:B------:R-:W-:-:S00]  /*02a0*/  NOP ;  /* 0x0000000000007918 */ /* 0x000fc00000000000 */
[----:B------:R-:W-:-:S00]  /*02b0*/  NOP ;  /* 0x0000000000007918 */ /* 0x000fc00000000000 */
[----:B------:R-:W-:-:S00]  /*02c0*/  NOP ;  /* 0x0000000000007918 */ /* 0x000fc00000000000 */
[----:B------:R-:W-:-:S00]  /*02d0*/  NOP ;  /* 0x0000000000007918 */ /* 0x000fc00000000000 */
[----:B------:R-:W-:-:S00]  /*02e0*/  NOP ;  /* 0x0000000000007918 */ /* 0x000fc00000000000 */
[----:B------:R-:W-:-:S00]  /*02f0*/  NOP ;  /* 0x0000000000007918 */ /* 0x000fc00000000000 */
.L_x_3:


//--------------------- .nv.shared._Z16allreduce_kernelPfi --------------------------
	.section	.nv.shared._Z16allreduce_kernelPfi,"aw",@nobits
	.sectionflags	@""
	.align	16
	.zero		1024


//--------------------- .nv.shared.reserved.0     --------------------------
	.section	.nv.shared.reserved.0,"aw",@nobits
	.weak		__nv_reservedSMEM_offset_0_alias
	.size		__nv_reservedSMEM_offset_0_alias, 0, 64
	.other		__nv_reservedSMEM_offset_0_alias,@"STO_CUDA_RESERVED_SHARED STV_DEFAULT"
__nv_reservedSMEM_offset_0_alias:
	.zero		0
	.zero		64


//--------------------- .nv.constant0._Z16allreduce_kernelPfi --------------------------
	.section	.nv.constant0._Z16allreduce_kernelPfi,"a",@progbits
	.sectionflags	@""
	.align	4
.nv.constant0._Z16allreduce_kernelPfi:
	.zero		908


//--------------------- SYMBOLS --------------------------

	.type		.nv.reservedSmem.offset0,@object
	.size		.nv.reservedSmem.offset0,0x4
	.type		.nv.reservedSmem.cap,@object
	.size		.nv.reservedSmem.cap,0x4
